//
// Generated by NVIDIA NVVM Compiler
//
// Compiler Build ID: CL-36424714
// Cuda compilation tools, release 13.0, V13.0.88
// Based on NVVM 20.0.0
//

.version 9.0
.target sm_100
.address_size 64

	// .globl	_Z31gemm7_4x1_vectorized_load_storeiiiPfS_S_
// _ZZ31gemm7_4x1_vectorized_load_storeiiiPfS_S_E6a_tile has been demoted
// _ZZ31gemm7_4x1_vectorized_load_storeiiiPfS_S_E6b_tile has been demoted

.visible .entry _Z31gemm7_4x1_vectorized_load_storeiiiPfS_S_(
	.param .u32 _Z31gemm7_4x1_vectorized_load_storeiiiPfS_S__param_0,
	.param .u32 _Z31gemm7_4x1_vectorized_load_storeiiiPfS_S__param_1,
	.param .u32 _Z31gemm7_4x1_vectorized_load_storeiiiPfS_S__param_2,
	.param .u64 .ptr .align 1 _Z31gemm7_4x1_vectorized_load_storeiiiPfS_S__param_3,
	.param .u64 .ptr .align 1 _Z31gemm7_4x1_vectorized_load_storeiiiPfS_S__param_4,
	.param .u64 .ptr .align 1 _Z31gemm7_4x1_vectorized_load_storeiiiPfS_S__param_5
)
.maxntid 256
{
	.reg .pred 	%p<3>;
	.reg .b32 	%r<30>;
	.reg .b32 	%f<315>;
	.reg .b64 	%rd<27>;
	// demoted variable
	.shared .align 4 .b8 _ZZ31gemm7_4x1_vectorized_load_storeiiiPfS_S_E6a_tile[4096];
	// demoted variable
	.shared .align 4 .b8 _ZZ31gemm7_4x1_vectorized_load_storeiiiPfS_S_E6b_tile[4096];
	ld.param.u32 	%r12, [_Z31gemm7_4x1_vectorized_load_storeiiiPfS_S__param_0];
	ld.param.u32 	%r13, [_Z31gemm7_4x1_vectorized_load_storeiiiPfS_S__param_2];
	ld.param.u64 	%rd8, [_Z31gemm7_4x1_vectorized_load_storeiiiPfS_S__param_3];
	ld.param.u64 	%rd9, [_Z31gemm7_4x1_vectorized_load_storeiiiPfS_S__param_4];
	ld.param.u64 	%rd10, [_Z31gemm7_4x1_vectorized_load_storeiiiPfS_S__param_5];
	mov.u32 	%r1, %tid.x;
	mov.u32 	%r14, %ctaid.x;
	mov.u32 	%r15, %ctaid.y;
	shl.b32 	%r16, %r1, 2;
	and.b32  	%r2, %r16, 28;
	shr.u32 	%r3, %r1, 3;
	shl.b32 	%r4, %r14, 5;
	shl.b32 	%r5, %r15, 5;
	setp.lt.s32 	%p1, %r13, 1;
	mov.f32 	%f311, 0f00000000;
	mov.f32 	%f312, %f311;
	mov.f32 	%f313, %f311;
	mov.f32 	%f314, %f311;
	@%p1 bra 	$L__BB0_3;
	mul.lo.s32 	%r18, %r13, %r5;
	mad.lo.s32 	%r19, %r12, %r3, %r2;
	mad.lo.s32 	%r20, %r13, %r3, %r2;
	shl.b32 	%r21, %r1, 4;
	mov.u32 	%r22, _ZZ31gemm7_4x1_vectorized_load_storeiiiPfS_S_E6a_tile;
	add.s32 	%r6, %r22, %r21;
	mov.u32 	%r23, _ZZ31gemm7_4x1_vectorized_load_storeiiiPfS_S_E6b_tile;
	add.s32 	%r7, %r23, %r21;
	shl.b32 	%r24, %r12, 5;
	shl.b32 	%r25, %r3, 7;
	add.s32 	%r8, %r23, %r25;
	shl.b32 	%r26, %r2, 2;
	add.s32 	%r9, %r22, %r26;
	mul.wide.s32 	%rd11, %r4, 4;
	mul.wide.s32 	%rd12, %r19, 4;
	add.s64 	%rd13, %rd11, %rd12;
	cvta.to.global.u64 	%rd14, %rd8;
	add.s64 	%rd26, %rd14, %rd13;
	mul.wide.s32 	%rd2, %r24, 4;
	mul.wide.s32 	%rd15, %r18, 4;
	mul.wide.u32 	%rd16, %r20, 4;
	add.s64 	%rd17, %rd15, %rd16;
	cvta.to.global.u64 	%rd18, %rd9;
	add.s64 	%rd25, %rd18, %rd17;
	mov.f32 	%f314, 0f00000000;
	mov.b32 	%r29, 0;
	mov.f32 	%f313, %f314;
	mov.f32 	%f312, %f314;
	mov.f32 	%f311, %f314;
$L__BB0_2:
	ld.global.v4.f32 	{%f15, %f16, %f17, %f18}, [%rd26];
	ld.global.v4.f32 	{%f19, %f20, %f21, %f22}, [%rd25];
	st.shared.v4.f32 	[%r6], {%f15, %f16, %f17, %f18};
	st.shared.v4.f32 	[%r7], {%f19, %f20, %f21, %f22};
	bar.sync 	0;
	ld.shared.f32 	%f23, [%r8];
	ld.shared.f32 	%f24, [%r9];
	fma.rn.f32 	%f25, %f23, %f24, %f314;
	ld.shared.f32 	%f26, [%r9+4];
	fma.rn.f32 	%f27, %f23, %f26, %f313;
	ld.shared.f32 	%f28, [%r9+8];
	fma.rn.f32 	%f29, %f23, %f28, %f312;
	ld.shared.f32 	%f30, [%r9+12];
	fma.rn.f32 	%f31, %f23, %f30, %f311;
	ld.shared.f32 	%f32, [%r8+4];
	ld.shared.f32 	%f33, [%r9+128];
	fma.rn.f32 	%f34, %f32, %f33, %f25;
	ld.shared.f32 	%f35, [%r9+132];
	fma.rn.f32 	%f36, %f32, %f35, %f27;
	ld.shared.f32 	%f37, [%r9+136];
	fma.rn.f32 	%f38, %f32, %f37, %f29;
	ld.shared.f32 	%f39, [%r9+140];
	fma.rn.f32 	%f40, %f32, %f39, %f31;
	ld.shared.f32 	%f41, [%r8+8];
	ld.shared.f32 	%f42, [%r9+256];
	fma.rn.f32 	%f43, %f41, %f42, %f34;
	ld.shared.f32 	%f44, [%r9+260];
	fma.rn.f32 	%f45, %f41, %f44, %f36;
	ld.shared.f32 	%f46, [%r9+264];
	fma.rn.f32 	%f47, %f41, %f46, %f38;
	ld.shared.f32 	%f48, [%r9+268];
	fma.rn.f32 	%f49, %f41, %f48, %f40;
	ld.shared.f32 	%f50, [%r8+12];
	ld.shared.f32 	%f51, [%r9+384];
	fma.rn.f32 	%f52, %f50, %f51, %f43;
	ld.shared.f32 	%f53, [%r9+388];
	fma.rn.f32 	%f54, %f50, %f53, %f45;
	ld.shared.f32 	%f55, [%r9+392];
	fma.rn.f32 	%f56, %f50, %f55, %f47;
	ld.shared.f32 	%f57, [%r9+396];
	fma.rn.f32 	%f58, %f50, %f57, %f49;
	ld.shared.f32 	%f59, [%r8+16];
	ld.shared.f32 	%f60, [%r9+512];
	fma.rn.f32 	%f61, %f59, %f60, %f52;
	ld.shared.f32 	%f62, [%r9+516];
	fma.rn.f32 	%f63, %f59, %f62, %f54;
	ld.shared.f32 	%f64, [%r9+520];
	fma.rn.f32 	%f65, %f59, %f64, %f56;
	ld.shared.f32 	%f66, [%r9+524];
	fma.rn.f32 	%f67, %f59, %f66, %f58;
	ld.shared.f32 	%f68, [%r8+20];
	ld.shared.f32 	%f69, [%r9+640];
	fma.rn.f32 	%f70, %f68, %f69, %f61;
	ld.shared.f32 	%f71, [%r9+644];
	fma.rn.f32 	%f72, %f68, %f71, %f63;
	ld.shared.f32 	%f73, [%r9+648];
	fma.rn.f32 	%f74, %f68, %f73, %f65;
	ld.shared.f32 	%f75, [%r9+652];
	fma.rn.f32 	%f76, %f68, %f75, %f67;
	ld.shared.f32 	%f77, [%r8+24];
	ld.shared.f32 	%f78, [%r9+768];
	fma.rn.f32 	%f79, %f77, %f78, %f70;
	ld.shared.f32 	%f80, [%r9+772];
	fma.rn.f32 	%f81, %f77, %f80, %f72;
	ld.shared.f32 	%f82, [%r9+776];
	fma.rn.f32 	%f83, %f77, %f82, %f74;
	ld.shared.f32 	%f84, [%r9+780];
	fma.rn.f32 	%f85, %f77, %f84, %f76;
	ld.shared.f32 	%f86, [%r8+28];
	ld.shared.f32 	%f87, [%r9+896];
	fma.rn.f32 	%f88, %f86, %f87, %f79;
	ld.shared.f32 	%f89, [%r9+900];
	fma.rn.f32 	%f90, %f86, %f89, %f81;
	ld.shared.f32 	%f91, [%r9+904];
	fma.rn.f32 	%f92, %f86, %f91, %f83;
	ld.shared.f32 	%f93, [%r9+908];
	fma.rn.f32 	%f94, %f86, %f93, %f85;
	ld.shared.f32 	%f95, [%r8+32];
	ld.shared.f32 	%f96, [%r9+1024];
	fma.rn.f32 	%f97, %f95, %f96, %f88;
	ld.shared.f32 	%f98, [%r9+1028];
	fma.rn.f32 	%f99, %f95, %f98, %f90;
	ld.shared.f32 	%f100, [%r9+1032];
	fma.rn.f32 	%f101, %f95, %f100, %f92;
	ld.shared.f32 	%f102, [%r9+1036];
	fma.rn.f32 	%f103, %f95, %f102, %f94;
	ld.shared.f32 	%f104, [%r8+36];
	ld.shared.f32 	%f105, [%r9+1152];
	fma.rn.f32 	%f106, %f104, %f105, %f97;
	ld.shared.f32 	%f107, [%r9+1156];
	fma.rn.f32 	%f108, %f104, %f107, %f99;
	ld.shared.f32 	%f109, [%r9+1160];
	fma.rn.f32 	%f110, %f104, %f109, %f101;
	ld.shared.f32 	%f111, [%r9+1164];
	fma.rn.f32 	%f112, %f104, %f111, %f103;
	ld.shared.f32 	%f113, [%r8+40];
	ld.shared.f32 	%f114, [%r9+1280];
	fma.rn.f32 	%f115, %f113, %f114, %f106;
	ld.shared.f32 	%f116, [%r9+1284];
	fma.rn.f32 	%f117, %f113, %f116, %f108;
	ld.shared.f32 	%f118, [%r9+1288];
	fma.rn.f32 	%f119, %f113, %f118, %f110;
	ld.shared.f32 	%f120, [%r9+1292];
	fma.rn.f32 	%f121, %f113, %f120, %f112;
	ld.shared.f32 	%f122, [%r8+44];
	ld.shared.f32 	%f123, [%r9+1408];
	fma.rn.f32 	%f124, %f122, %f123, %f115;
	ld.shared.f32 	%f125, [%r9+1412];
	fma.rn.f32 	%f126, %f122, %f125, %f117;
	ld.shared.f32 	%f127, [%r9+1416];
	fma.rn.f32 	%f128, %f122, %f127, %f119;
	ld.shared.f32 	%f129, [%r9+1420];
	fma.rn.f32 	%f130, %f122, %f129, %f121;
	ld.shared.f32 	%f131, [%r8+48];
	ld.shared.f32 	%f132, [%r9+1536];
	fma.rn.f32 	%f133, %f131, %f132, %f124;
	ld.shared.f32 	%f134, [%r9+1540];
	fma.rn.f32 	%f135, %f131, %f134, %f126;
	ld.shared.f32 	%f136, [%r9+1544];
	fma.rn.f32 	%f137, %f131, %f136, %f128;
	ld.shared.f32 	%f138, [%r9+1548];
	fma.rn.f32 	%f139, %f131, %f138, %f130;
	ld.shared.f32 	%f140, [%r8+52];
	ld.shared.f32 	%f141, [%r9+1664];
	fma.rn.f32 	%f142, %f140, %f141, %f133;
	ld.shared.f32 	%f143, [%r9+1668];
	fma.rn.f32 	%f144, %f140, %f143, %f135;
	ld.shared.f32 	%f145, [%r9+1672];
	fma.rn.f32 	%f146, %f140, %f145, %f137;
	ld.shared.f32 	%f147, [%r9+1676];
	fma.rn.f32 	%f148, %f140, %f147, %f139;
	ld.shared.f32 	%f149, [%r8+56];
	ld.shared.f32 	%f150, [%r9+1792];
	fma.rn.f32 	%f151, %f149, %f150, %f142;
	ld.shared.f32 	%f152, [%r9+1796];
	fma.rn.f32 	%f153, %f149, %f152, %f144;
	ld.shared.f32 	%f154, [%r9+1800];
	fma.rn.f32 	%f155, %f149, %f154, %f146;
	ld.shared.f32 	%f156, [%r9+1804];
	fma.rn.f32 	%f157, %f149, %f156, %f148;
	ld.shared.f32 	%f158, [%r8+60];
	ld.shared.f32 	%f159, [%r9+1920];
	fma.rn.f32 	%f160, %f158, %f159, %f151;
	ld.shared.f32 	%f161, [%r9+1924];
	fma.rn.f32 	%f162, %f158, %f161, %f153;
	ld.shared.f32 	%f163, [%r9+1928];
	fma.rn.f32 	%f164, %f158, %f163, %f155;
	ld.shared.f32 	%f165, [%r9+1932];
	fma.rn.f32 	%f166, %f158, %f165, %f157;
	ld.shared.f32 	%f167, [%r8+64];
	ld.shared.f32 	%f168, [%r9+2048];
	fma.rn.f32 	%f169, %f167, %f168, %f160;
	ld.shared.f32 	%f170, [%r9+2052];
	fma.rn.f32 	%f171, %f167, %f170, %f162;
	ld.shared.f32 	%f172, [%r9+2056];
	fma.rn.f32 	%f173, %f167, %f172, %f164;
	ld.shared.f32 	%f174, [%r9+2060];
	fma.rn.f32 	%f175, %f167, %f174, %f166;
	ld.shared.f32 	%f176, [%r8+68];
	ld.shared.f32 	%f177, [%r9+2176];
	fma.rn.f32 	%f178, %f176, %f177, %f169;
	ld.shared.f32 	%f179, [%r9+2180];
	fma.rn.f32 	%f180, %f176, %f179, %f171;
	ld.shared.f32 	%f181, [%r9+2184];
	fma.rn.f32 	%f182, %f176, %f181, %f173;
	ld.shared.f32 	%f183, [%r9+2188];
	fma.rn.f32 	%f184, %f176, %f183, %f175;
	ld.shared.f32 	%f185, [%r8+72];
	ld.shared.f32 	%f186, [%r9+2304];
	fma.rn.f32 	%f187, %f185, %f186, %f178;
	ld.shared.f32 	%f188, [%r9+2308];
	fma.rn.f32 	%f189, %f185, %f188, %f180;
	ld.shared.f32 	%f190, [%r9+2312];
	fma.rn.f32 	%f191, %f185, %f190, %f182;
	ld.shared.f32 	%f192, [%r9+2316];
	fma.rn.f32 	%f193, %f185, %f192, %f184;
	ld.shared.f32 	%f194, [%r8+76];
	ld.shared.f32 	%f195, [%r9+2432];
	fma.rn.f32 	%f196, %f194, %f195, %f187;
	ld.shared.f32 	%f197, [%r9+2436];
	fma.rn.f32 	%f198, %f194, %f197, %f189;
	ld.shared.f32 	%f199, [%r9+2440];
	fma.rn.f32 	%f200, %f194, %f199, %f191;
	ld.shared.f32 	%f201, [%r9+2444];
	fma.rn.f32 	%f202, %f194, %f201, %f193;
	ld.shared.f32 	%f203, [%r8+80];
	ld.shared.f32 	%f204, [%r9+2560];
	fma.rn.f32 	%f205, %f203, %f204, %f196;
	ld.shared.f32 	%f206, [%r9+2564];
	fma.rn.f32 	%f207, %f203, %f206, %f198;
	ld.shared.f32 	%f208, [%r9+2568];
	fma.rn.f32 	%f209, %f203, %f208, %f200;
	ld.shared.f32 	%f210, [%r9+2572];
	fma.rn.f32 	%f211, %f203, %f210, %f202;
	ld.shared.f32 	%f212, [%r8+84];
	ld.shared.f32 	%f213, [%r9+2688];
	fma.rn.f32 	%f214, %f212, %f213, %f205;
	ld.shared.f32 	%f215, [%r9+2692];
	fma.rn.f32 	%f216, %f212, %f215, %f207;
	ld.shared.f32 	%f217, [%r9+2696];
	fma.rn.f32 	%f218, %f212, %f217, %f209;
	ld.shared.f32 	%f219, [%r9+2700];
	fma.rn.f32 	%f220, %f212, %f219, %f211;
	ld.shared.f32 	%f221, [%r8+88];
	ld.shared.f32 	%f222, [%r9+2816];
	fma.rn.f32 	%f223, %f221, %f222, %f214;
	ld.shared.f32 	%f224, [%r9+2820];
	fma.rn.f32 	%f225, %f221, %f224, %f216;
	ld.shared.f32 	%f226, [%r9+2824];
	fma.rn.f32 	%f227, %f221, %f226, %f218;
	ld.shared.f32 	%f228, [%r9+2828];
	fma.rn.f32 	%f229, %f221, %f228, %f220;
	ld.shared.f32 	%f230, [%r8+92];
	ld.shared.f32 	%f231, [%r9+2944];
	fma.rn.f32 	%f232, %f230, %f231, %f223;
	ld.shared.f32 	%f233, [%r9+2948];
	fma.rn.f32 	%f234, %f230, %f233, %f225;
	ld.shared.f32 	%f235, [%r9+2952];
	fma.rn.f32 	%f236, %f230, %f235, %f227;
	ld.shared.f32 	%f237, [%r9+2956];
	fma.rn.f32 	%f238, %f230, %f237, %f229;
	ld.shared.f32 	%f239, [%r8+96];
	ld.shared.f32 	%f240, [%r9+3072];
	fma.rn.f32 	%f241, %f239, %f240, %f232;
	ld.shared.f32 	%f242, [%r9+3076];
	fma.rn.f32 	%f243, %f239, %f242, %f234;
	ld.shared.f32 	%f244, [%r9+3080];
	fma.rn.f32 	%f245, %f239, %f244, %f236;
	ld.shared.f32 	%f246, [%r9+3084];
	fma.rn.f32 	%f247, %f239, %f246, %f238;
	ld.shared.f32 	%f248, [%r8+100];
	ld.shared.f32 	%f249, [%r9+3200];
	fma.rn.f32 	%f250, %f248, %f249, %f241;
	ld.shared.f32 	%f251, [%r9+3204];
	fma.rn.f32 	%f252, %f248, %f251, %f243;
	ld.shared.f32 	%f253, [%r9+3208];
	fma.rn.f32 	%f254, %f248, %f253, %f245;
	ld.shared.f32 	%f255, [%r9+3212];
	fma.rn.f32 	%f256, %f248, %f255, %f247;
	ld.shared.f32 	%f257, [%r8+104];
	ld.shared.f32 	%f258, [%r9+3328];
	fma.rn.f32 	%f259, %f257, %f258, %f250;
	ld.shared.f32 	%f260, [%r9+3332];
	fma.rn.f32 	%f261, %f257, %f260, %f252;
	ld.shared.f32 	%f262, [%r9+3336];
	fma.rn.f32 	%f263, %f257, %f262, %f254;
	ld.shared.f32 	%f264, [%r9+3340];
	fma.rn.f32 	%f265, %f257, %f264, %f256;
	ld.shared.f32 	%f266, [%r8+108];
	ld.shared.f32 	%f267, [%r9+3456];
	fma.rn.f32 	%f268, %f266, %f267, %f259;
	ld.shared.f32 	%f269, [%r9+3460];
	fma.rn.f32 	%f270, %f266, %f269, %f261;
	ld.shared.f32 	%f271, [%r9+3464];
	fma.rn.f32 	%f272, %f266, %f271, %f263;
	ld.shared.f32 	%f273, [%r9+3468];
	fma.rn.f32 	%f274, %f266, %f273, %f265;
	ld.shared.f32 	%f275, [%r8+112];
	ld.shared.f32 	%f276, [%r9+3584];
	fma.rn.f32 	%f277, %f275, %f276, %f268;
	ld.shared.f32 	%f278, [%r9+3588];
	fma.rn.f32 	%f279, %f275, %f278, %f270;
	ld.shared.f32 	%f280, [%r9+3592];
	fma.rn.f32 	%f281, %f275, %f280, %f272;
	ld.shared.f32 	%f282, [%r9+3596];
	fma.rn.f32 	%f283, %f275, %f282, %f274;
	ld.shared.f32 	%f284, [%r8+116];
	ld.shared.f32 	%f285, [%r9+3712];
	fma.rn.f32 	%f286, %f284, %f285, %f277;
	ld.shared.f32 	%f287, [%r9+3716];
	fma.rn.f32 	%f288, %f284, %f287, %f279;
	ld.shared.f32 	%f289, [%r9+3720];
	fma.rn.f32 	%f290, %f284, %f289, %f281;
	ld.shared.f32 	%f291, [%r9+3724];
	fma.rn.f32 	%f292, %f284, %f291, %f283;
	ld.shared.f32 	%f293, [%r8+120];
	ld.shared.f32 	%f294, [%r9+3840];
	fma.rn.f32 	%f295, %f293, %f294, %f286;
	ld.shared.f32 	%f296, [%r9+3844];
	fma.rn.f32 	%f297, %f293, %f296, %f288;
	ld.shared.f32 	%f298, [%r9+3848];
	fma.rn.f32 	%f299, %f293, %f298, %f290;
	ld.shared.f32 	%f300, [%r9+3852];
	fma.rn.f32 	%f301, %f293, %f300, %f292;
	ld.shared.f32 	%f302, [%r8+124];
	ld.shared.f32 	%f303, [%r9+3968];
	fma.rn.f32 	%f314, %f302, %f303, %f295;
	ld.shared.f32 	%f304, [%r9+3972];
	fma.rn.f32 	%f313, %f302, %f304, %f297;
	ld.shared.f32 	%f305, [%r9+3976];
	fma.rn.f32 	%f312, %f302, %f305, %f299;
	ld.shared.f32 	%f306, [%r9+3980];
	fma.rn.f32 	%f311, %f302, %f306, %f301;
	bar.sync 	0;
	add.s32 	%r29, %r29, 32;
	add.s64 	%rd26, %rd26, %rd2;
	add.s64 	%rd25, %rd25, 128;
	setp.lt.s32 	%p2, %r29, %r13;
	@%p2 bra 	$L__BB0_2;
$L__BB0_3:
	mad.lo.s32 	%r27, %r12, %r5, %r4;
	cvt.s64.s32 	%rd19, %r27;
	cvta.to.global.u64 	%rd20, %rd10;
	mad.lo.s32 	%r28, %r12, %r3, %r2;
	cvt.s64.s32 	%rd21, %r28;
	add.s64 	%rd22, %rd19, %rd21;
	shl.b64 	%rd23, %rd22, 2;
	add.s64 	%rd24, %rd20, %rd23;
	st.global.v4.f32 	[%rd24], {%f314, %f313, %f312, %f311};
	ret;

}


// ===== COMPILED SASS (sm_100) =====

	.target	sm_100

	.elftype	@"ET_EXEC"


//--------------------- .note.nv.tkinfo           --------------------------
	.section	.note.nv.tkinfo,"",@"SHT_NOTE"
	.sectionflags	@"SHF_NOTE_NV_TKINFO"
	.tkinfo
        /*0018*/ 	.word	0x00000002
        /*0030*/ 	.string	""
        /*0030*/ 	.string	"ptxas"
        /*0030*/ 	.string	"Cuda compilation tools, release 13.0, V13.0.88"
        /*0030*/ 	.string	"Build cuda_13.0.r13.0/compiler.36424714_0"
        /*0030*/ 	.string	"-arch sm_100 -m 64 "



//--------------------- .note.nv.cuinfo           --------------------------
	.section	.note.nv.cuinfo,"",@"SHT_NOTE"
	.sectionflags	@"SHF_NOTE_NV_CUINFO"
        /*0018*/ 	.short	0x0002
        /*001a*/ 	.short	0x0064
        /*001c*/ 	.short	0x0082
	.zero		2


//--------------------- .nv.info                  --------------------------
	.section	.nv.info,"",@"SHT_CUDA_INFO"
	.align	4


	//----- nvinfo : EIATTR_REGCOUNT
	.align		4
        /*0000*/ 	.byte	0x04, 0x2f
        /*0002*/ 	.short	(.L_1 - .L_0)
	.align		4
.L_0:
        /*0004*/ 	.word	index@(_Z31gemm7_4x1_vectorized_load_storeiiiPfS_S_)
        /*0008*/ 	.word	0x00000028


	//----- nvinfo : EIATTR_FRAME_SIZE
	.align		4
.L_1:
        /*000c*/ 	.byte	0x04, 0x11
        /*000e*/ 	.short	(.L_3 - .L_2)
	.align		4
.L_2:
        /*0010*/ 	.word	index@(_Z31gemm7_4x1_vectorized_load_storeiiiPfS_S_)
        /*0014*/ 	.word	0x00000000


	//----- nvinfo : EIATTR_MIN_STACK_SIZE
	.align		4
.L_3:
        /*0018*/ 	.byte	0x04, 0x12
        /*001a*/ 	.short	(.L_5 - .L_4)
	.align		4
.L_4:
        /*001c*/ 	.word	index@(_Z31gemm7_4x1_vectorized_load_storeiiiPfS_S_)
        /*0020*/ 	.word	0x00000000
.L_5:


//--------------------- .nv.compat                --------------------------
	.section	.nv.compat,"",@"SHT_CUDA_COMPAT_INFO"
	.align	4
        /*0000*/ 	.byte	0x02, 0x09, 0x00, 0x00, 0x02, 0x02, 0x01, 0x00, 0x02, 0x05, 0x05, 0x00, 0x03, 0x07, 0x01, 0x01
        /*0010*/ 	.byte	0x02, 0x03, 0x00, 0x00, 0x02, 0x06, 0x01, 0x00, 0x04, 0x0b, 0x08, 0x00, 0x09, 0x00, 0x00, 0x00
        /*0020*/ 	.byte	0x00, 0x00, 0x00, 0x00


//--------------------- .nv.info._Z31gemm7_4x1_vectorized_load_storeiiiPfS_S_ --------------------------
	.section	.nv.info._Z31gemm7_4x1_vectorized_load_storeiiiPfS_S_,"",@"SHT_CUDA_INFO"
	.sectionflags	@""
	.align	4


	//----- nvinfo : EIATTR_CUDA_API_VERSION
	.align		4
        /*0000*/ 	.byte	0x04, 0x37
        /*0002*/ 	.short	(.L_7 - .L_6)
.L_6:
        /*0004*/ 	.word	0x00000082


	//----- nvinfo : EIATTR_KPARAM_INFO
	.align		4
.L_7:
        /*0008*/ 	.byte	0x04, 0x17
        /*000a*/ 	.short	(.L_9 - .L_8)
.L_8:
        /*000c*/ 	.word	0x00000000
        /*0010*/ 	.short	0x0005
        /*0012*/ 	.short	0x0020
        /*0014*/ 	.byte	0x00, 0xf5, 0x21, 0x00


	//----- nvinfo : EIATTR_KPARAM_INFO
	.align		4
.L_9:
        /*0018*/ 	.byte	0x04, 0x17
        /*001a*/ 	.short	(.L_11 - .L_10)
.L_10:
        /*001c*/ 	.word	0x00000000
        /*0020*/ 	.short	0x0004
        /*0022*/ 	.short	0x0018
        /*0024*/ 	.byte	0x00, 0xf5, 0x21, 0x00


	//----- nvinfo : EIATTR_KPARAM_INFO
	.align		4
.L_11:
        /*0028*/ 	.byte	0x04, 0x17
        /*002a*/ 	.short	(.L_13 - .L_12)
.L_12:
        /*002c*/ 	.word	0x00000000
        /*0030*/ 	.short	0x0003
        /*0032*/ 	.short	0x0010
        /*0034*/ 	.byte	0x00, 0xf5, 0x21, 0x00


	//----- nvinfo : EIATTR_KPARAM_INFO
	.align		4
.L_13:
        /*0038*/ 	.byte	0x04, 0x17
        /*003a*/ 	.short	(.L_15 - .L_14)
.L_14:
        /*003c*/ 	.word	0x00000000
        /*0040*/ 	.short	0x0002
        /*0042*/ 	.short	0x0008
        /*0044*/ 	.byte	0x00, 0xf0, 0x11, 0x00


	//----- nvinfo : EIATTR_KPARAM_INFO
	.align		4
.L_15:
        /*0048*/ 	.byte	0x04, 0x17
        /*004a*/ 	.short	(.L_17 - .L_16)
.L_16:
        /*004c*/ 	.word	0x00000000
        /*0050*/ 	.short	0x0001
        /*0052*/ 	.short	0x0004
        /*0054*/ 	.byte	0x00, 0xf0, 0x11, 0x00


	//----- nvinfo : EIATTR_KPARAM_INFO
	.align		4
.L_17:
        /*0058*/ 	.byte	0x04, 0x17
        /*005a*/ 	.short	(.L_19 - .L_18)
.L_18:
        /*005c*/ 	.word	0x00000000
        /*0060*/ 	.short	0x0000
        /*0062*/ 	.short	0x0000
        /*0064*/ 	.byte	0x00, 0xf0, 0x11, 0x00


	//----- nvinfo : EIATTR_SPARSE_MMA_MASK
	.align		4
.L_19:
        /*0068*/ 	.byte	0x03, 0x50
        /*006a*/ 	.short	0x0000


	//----- nvinfo : EIATTR_MAXREG_COUNT
	.align		4
        /*006c*/ 	.byte	0x03, 0x1b
        /*006e*/ 	.short	0x00ff


	//----- nvinfo : EIATTR_NUM_BARRIERS
	.align		4
        /*0070*/ 	.byte	0x02, 0x4c
        /*0072*/ 	.byte	0x01
	.zero		1


	//----- nvinfo : EIATTR_MERCURY_ISA_VERSION
	.align		4
        /*0074*/ 	.byte	0x03, 0x5f
        /*0076*/ 	.short	0x0101


	//----- nvinfo : EIATTR_VRC_CTA_INIT_COUNT
	.align		4
        /*0078*/ 	.byte	0x02, 0x4a
	.zero		1
	.zero		1


	//----- nvinfo : EIATTR_EXIT_INSTR_OFFSETS
	.align		4
        /*007c*/ 	.byte	0x04, 0x1c
        /*007e*/ 	.short	(.L_21 - .L_20)


	//   ....[0]....
.L_20:
        /*0080*/ 	.word	0x00000e90


	//----- nvinfo : EIATTR_MAX_THREADS
	.align		4
.L_21:
        /*0084*/ 	.byte	0x04, 0x05
        /*0086*/ 	.short	(.L_23 - .L_22)
.L_22:
        /*0088*/ 	.word	0x00000100
        /*008c*/ 	.word	0x00000001
        /*0090*/ 	.word	0x00000001


	//----- nvinfo : EIATTR_CBANK_PARAM_SIZE
	.align		4
.L_23:
        /*0094*/ 	.byte	0x03, 0x19
        /*0096*/ 	.short	0x0028


	//----- nvinfo : EIATTR_PARAM_CBANK
	.align		4
        /*0098*/ 	.byte	0x04, 0x0a
        /*009a*/ 	.short	(.L_25 - .L_24)
	.align		4
.L_24:
        /*009c*/ 	.word	index@(.nv.constant0._Z31gemm7_4x1_vectorized_load_storeiiiPfS_S_)
        /*00a0*/ 	.short	0x0380
        /*00a2*/ 	.short	0x0028


	//----- nvinfo : EIATTR_SW_WAR
	.align		4
.L_25:
        /*00a4*/ 	.byte	0x04, 0x36
        /*00a6*/ 	.short	(.L_27 - .L_26)
.L_26:
        /*00a8*/ 	.word	0x00000008
.L_27:


//--------------------- .nv.callgraph             --------------------------
	.section	.nv.callgraph,"",@"SHT_CUDA_CALLGRAPH"
	.align	4
	.sectionentsize	8
	.align		4
        /*0000*/ 	.word	0x00000000
	.align		4
        /*0004*/ 	.word	0xffffffff
	.align		4
        /*0008*/ 	.word	0x00000000
	.align		4
        /*000c*/ 	.word	0xfffffffe
	.align		4
        /*0010*/ 	.word	0x00000000
	.align		4
        /*0014*/ 	.word	0xfffffffd
	.align		4
        /*0018*/ 	.word	0x00000000
	.align		4
        /*001c*/ 	.word	0xfffffffc


//--------------------- .text._Z31gemm7_4x1_vectorized_load_storeiiiPfS_S_ --------------------------
	.section	.text._Z31gemm7_4x1_vectorized_load_storeiiiPfS_S_,"ax",@progbits
	.align	128
        .global         _Z31gemm7_4x1_vectorized_load_storeiiiPfS_S_
        .type           _Z31gemm7_4x1_vectorized_load_storeiiiPfS_S_,@function
        .size           _Z31gemm7_4x1_vectorized_load_storeiiiPfS_S_,(.L_x_3 - _Z31gemm7_4x1_vectorized_load_storeiiiPfS_S_)
        .other          _Z31gemm7_4x1_vectorized_load_storeiiiPfS_S_,@"STO_CUDA_ENTRY STV_DEFAULT"
_Z31gemm7_4x1_vectorized_load_storeiiiPfS_S_:
.text._Z31gemm7_4x1_vectorized_load_storeiiiPfS_S_:
[----:B------:R-:W-:Y:S08]  /*0000*/  LDC R1, c[0x0][0x37c] ;  /* 0x0000df00ff017b82 */ /* 0x000ff00000000800 */
[----:B------:R-:W0:Y:S01]  /*0010*/  LDC R0, c[0x0][0x388] ;  /* 0x0000e200ff007b82 */ /* 0x000e220000000800 */
[----:B------:R-:W1:Y:S01]  /*0020*/  S2R R31, SR_TID.X ;  /* 0x00000000001f7919 */ /* 0x000e620000002100 */
[----:B------:R-:W2:Y:S01]  /*0030*/  LDCU.64 UR8, c[0x0][0x358] ;  /* 0x00006b00ff0877ac */ /* 0x000ea20008000a00 */
[----:B------:R-:W-:-:S02]  /*0040*/  CS2R R6, SRZ ;  /* 0x0000000000067805 */ /* 0x000fc4000001ff00 */
[----:B------:R-:W-:Y:S01]  /*0050*/  CS2R R4, SRZ ;  /* 0x0000000000047805 */ /* 0x000fe2000001ff00 */
[----:B------:R-:W3:Y:S02]  /*0060*/  S2R R33, SR_CTAID.X ;  /* 0x0000000000217919 */ /* 0x000ee40000002500 */
[----:B------:R-:W4:Y:S01]  /*0070*/  S2UR UR5, SR_CTAID.Y ;  /* 0x00000000000579c3 */ /* 0x000f220000002600 */
[----:B0-----:R-:W-:Y:S01]  /*0080*/  ISETP.GE.AND P0, PT, R0, 0x1, PT ;  /* 0x000000010000780c */ /* 0x001fe20003f06270 */
[----:B----4-:R-:W-:Y:S01]  /*0090*/  USHF.L.U32 UR5, UR5, 0x5, URZ ;  /* 0x0000000505057899 */ /* 0x010fe200080006ff */
[----:B-1----:R-:W-:Y:S02]  /*00a0*/  SHF.L.U32 R35, R31, 0x2, RZ ;  /* 0x000000021f237819 */ /* 0x002fe400000006ff */
[----:B------:R-:W-:Y:S02]  /*00b0*/  SHF.R.U32.HI R34, RZ, 0x3, R31 ;  /* 0x00000003ff227819 */ /* 0x000fe4000001161f */
[----:B---3--:R-:W-:-:S02]  /*00c0*/  SHF.L.U32 R33, R33, 0x5, RZ ;  /* 0x0000000521217819 */ /* 0x008fc400000006ff */
[----:B------:R-:W-:-:S05]  /*00d0*/  LOP3.LUT R35, R35, 0x1c, RZ, 0xc0, !PT ;  /* 0x0000001c23237812 */ /* 0x000fca00078ec0ff */
[----:B--2---:R-:W-:Y:S05]  /*00e0*/  @!P0 BRA `(.L_x_0) ;  /* 0x0000000c00408947 */ /* 0x004fea0003800000 */
[----:B------:R-:W0:Y:S01]  /*00f0*/  LDC R30, c[0x0][0x380] ;  /* 0x0000e000ff1e7b82 */ /* 0x000e220000000800 */
[----:B------:R-:W1:Y:S01]  /*0100*/  LDCU.128 UR12, c[0x0][0x390] ;  /* 0x00007200ff0c77ac */ /* 0x000e620008000c00 */
[----:B------:R-:W-:Y:S02]  /*0110*/  IMAD R4, R34, R0, R35 ;  /* 0x0000000022047224 */ /* 0x000fe400078e0223 */
[----:B------:R-:W-:Y:S01]  /*0120*/  IMAD R7, R0, UR5, RZ ;  /* 0x0000000500077c24 */ /* 0x000fe2000f8e02ff */
[----:B------:R-:W-:Y:S01]  /*0130*/  UMOV UR4, 0x400 ;  /* 0x0000040000047882 */ /* 0x000fe20000000000 */
[----:B------:R-:W-:Y:S01]  /*0140*/  IMAD.WIDE.U32 R4, R4, 0x4, RZ ;  /* 0x0000000404047825 */ /* 0x000fe200078e00ff */
[----:B------:R-:W-:Y:S01]  /*0150*/  UIADD3 UR6, UPT, UPT, UR4, 0x1000, URZ ;  /* 0x0000100004067890 */ /* 0x000fe2000fffe0ff */
[----:B------:R-:W2:Y:S02]  /*0160*/  S2UR UR7, SR_CgaCtaId ;  /* 0x00000000000779c3 */ /* 0x000ea40000008800 */
[----:B------:R-:W-:-:S04]  /*0170*/  IMAD.WIDE R6, R7, 0x4, R4 ;  /* 0x0000000407067825 */ /* 0x000fc800078e0204 */
[----:B0-----:R-:W-:Y:S01]  /*0180*/  IMAD R2, R34, R30, R35 ;  /* 0x0000001e22027224 */ /* 0x001fe200078e0223 */
[----:B------:R-:W-:-:S03]  /*0190*/  SHF.L.U32 R30, R30, 0x5, RZ ;  /* 0x000000051e1e7819 */ /* 0x000fc600000006ff */
[----:B------:R-:W-:Y:S01]  /*01a0*/  IMAD.WIDE R2, R2, 0x4, RZ ;  /* 0x0000000402027825 */ /* 0x000fe200078e02ff */
[----:B--2---:R-:W-:-:S03]  /*01b0*/  ULEA UR4, UR7, UR4, 0x18 ;  /* 0x0000000407047291 */ /* 0x004fc6000f8ec0ff */
[----:B------:R-:W-:Y:S01]  /*01c0*/  IMAD.WIDE R4, R33, 0x4, R2 ;  /* 0x0000000421047825 */ /* 0x000fe200078e0202 */
[----:B------:R-:W-:Y:S01]  /*01d0*/  ULEA UR6, UR7, UR6, 0x18 ;  /* 0x0000000607067291 */ /* 0x000fe2000f8ec0ff */
[----:B-1----:R-:W-:Y:S02]  /*01e0*/  IADD3 R3, P1, PT, R6, UR14, RZ ;  /* 0x0000000e06037c10 */ /* 0x002fe4000ff3e0ff */
[----:B------:R-:W-:Y:S02]  /*01f0*/  LEA R32, R31, UR4, 0x4 ;  /* 0x000000041f207c11 */ /* 0x000fe4000f8e20ff */
[----:B------:R-:W-:Y:S02]  /*0200*/  IADD3 R36, P0, PT, R4, UR12, RZ ;  /* 0x0000000c04247c10 */ /* 0x000fe4000ff1e0ff */
[----:B------:R-:W-:Y:S02]  /*0210*/  IADD3.X R2, PT, PT, R7, UR15, RZ, P1, !PT ;  /* 0x0000000f07027c10 */ /* 0x000fe40008ffe4ff */
[----:B------:R-:W-:-:S02]  /*0220*/  CS2R R6, SRZ ;  /* 0x0000000000067805 */ /* 0x000fc4000001ff00 */
[----:B------:R-:W-:Y:S02]  /*0230*/  IADD3.X R37, PT, PT, R5, UR13, RZ, P0, !PT ;  /* 0x0000000d05257c10 */ /* 0x000fe400087fe4ff */
[----:B------:R-:W-:Y:S02]  /*0240*/  CS2R R4, SRZ ;  /* 0x0000000000047805 */ /* 0x000fe4000001ff00 */
[----:B------:R-:W-:Y:S02]  /*0250*/  LEA R31, R31, UR6, 0x4 ;  /* 0x000000061f1f7c11 */ /* 0x000fe4000f8e20ff */
[----:B------:R-:W-:Y:S02]  /*0260*/  LEA R29, R34, UR6, 0x7 ;  /* 0x00000006221d7c11 */ /* 0x000fe4000f8e38ff */
[----:B------:R-:W-:Y:S01]  /*0270*/  LEA R28, R35, UR4, 0x2 ;  /* 0x00000004231c7c11 */ /* 0x000fe2000f8e10ff */
[----:B------:R-:W-:-:S06]  /*0280*/  UMOV UR4, URZ ;  /* 0x000000ff00047c82 */ /* 0x000fcc0008000000 */
.L_x_1:
[----:B------:R-:W-:Y:S01]  /*0290*/  MOV R24, R3 ;  /* 0x0000000300187202 */ /* 0x000fe20000000f00 */
[----:B------:R-:W2:Y:S01]  /*02a0*/  LDG.E.128 R8, desc[UR8][R36.64] ;  /* 0x0000000824087981 */ /* 0x000ea2000c1e1d00 */
[----:B------:R-:W-:-:S05]  /*02b0*/  MOV R25, R2 ;  /* 0x0000000200197202 */ /* 0x000fca0000000f00 */
[----:B------:R-:W3:Y:S04]  /*02c0*/  LDG.E.128 R12, desc[UR8][R24.64] ;  /* 0x00000008180c7981 */ /* 0x000ee8000c1e1d00 */
[----:B--2---:R-:W-:Y:S04]  /*02d0*/  STS.128 [R32], R8 ;  /* 0x0000000820007388 */ /* 0x004fe80000000c00 */
[----:B---3--:R-:W-:Y:S01]  /*02e0*/  STS.128 [R31], R12 ;  /* 0x0000000c1f007388 */ /* 0x008fe20000000c00 */
[----:B------:R-:W-:Y:S06]  /*02f0*/  BAR.SYNC.DEFER_BLOCKING 0x0 ;  /* 0x0000000000007b1d */ /* 0x000fec0000010000 */
[----:B------:R-:W-:Y:S04]  /*0300*/  LDS.128 R8, [R29] ;  /* 0x000000001d087984 */ /* 0x000fe80000000c00 */
[----:B------:R-:W0:Y:S04]  /*0310*/  LDS.128 R12, [R28] ;  /* 0x000000001c0c7984 */ /* 0x000e280000000c00 */
[----:B------:R-:W1:Y:S04]  /*0320*/  LDS.128 R16, [R28+0x80] ;  /* 0x000080001c107984 */ /* 0x000e680000000c00 */
[----:B------:R-:W2:Y:S04]  /*0330*/  LDS.128 R20, [R28+0x100] ;  /* 0x000100001c147984 */ /* 0x000ea80000000c00 */
[----:B------:R-:W3:Y:S01]  /*0340*/  LDS.128 R24, [R28+0x180] ;  /* 0x000180001c187984 */ /* 0x000ee20000000c00 */
[C---:B0-----:R-:W-:Y:S01]  /*0350*/  FFMA R4, R8.reuse, R12, R4 ;  /* 0x0000000c08047223 */ /* 0x041fe20000000004 */
[C---:B------:R-:W-:Y:S01]  /*0360*/  FFMA R5, R8.reuse, R13, R5 ;  /* 0x0000000d08057223 */ /* 0x040fe20000000005 */
[C---:B------:R-:W-:Y:S01]  /*0370*/  FFMA R6, R8.reuse, R14, R6 ;  /* 0x0000000e08067223 */ /* 0x040fe20000000006 */
[----:B------:R-:W-:Y:S01]  /*0380*/  FFMA R8, R8, R15, R7 ;  /* 0x0000000f08087223 */ /* 0x000fe20000000007 */
[----:B-1----:R-:W-:Y:S01]  /*0390*/  FFMA R7, R16, R9, R4 ;  /* 0x0000000910077223 */ /* 0x002fe20000000004 */
[C---:B------:R-:W-:Y:S01]  /*03a0*/  FFMA R17, R9.reuse, R17, R5 ;  /* 0x0000001109117223 */ /* 0x040fe20000000005 */
[C---:B------:R-:W-:Y:S01]  /*03b0*/  FFMA R18, R9.reuse, R18, R6 ;  /* 0x0000001209127223 */ /* 0x040fe20000000006 */
[----:B------:R-:W-:Y:S01]  /*03c0*/  FFMA R8, R9, R19, R8 ;  /* 0x0000001309087223 */ /* 0x000fe20000000008 */
[----:B--2---:R-:W-:Y:S01]  /*03d0*/  FFMA R19, R20, R10, R7 ;  /* 0x0000000a14137223 */ /* 0x004fe20000000007 */
[----:B------:R-:W-:Y:S04]  /*03e0*/  LDS.128 R12, [R29+0x10] ;  /* 0x000010001d0c7984 */ /* 0x000fe80000000c00 */
[----:B------:R-:W0:Y:S01]  /*03f0*/  LDS.128 R4, [R28+0x200] ;  /* 0x000200001c047984 */ /* 0x000e220000000c00 */
[C---:B------:R-:W-:Y:S01]  /*0400*/  FFMA R20, R10.reuse, R21, R17 ;  /* 0x000000150a147223 */ /* 0x040fe20000000011 */
[C---:B------:R-:W-:Y:S01]  /*0410*/  FFMA R9, R10.reuse, R22, R18 ;  /* 0x000000160a097223 */ /* 0x040fe20000000012 */
[----:B------:R-:W-:Y:S01]  /*0420*/  FFMA R8, R10, R23, R8 ;  /* 0x000000170a087223 */ /* 0x000fe20000000008 */
[----:B---3--:R-:W-:-:S02]  /*0430*/  FFMA R21, R24, R11, R19 ;  /* 0x0000000b18157223 */ /* 0x008fc40000000013 */
[----:B------:R-:W1:Y:S01]  /*0440*/  LDS.128 R16, [R28+0x280] ;  /* 0x000280001c107984 */ /* 0x000e620000000c00 */
[C---:B------:R-:W-:Y:S01]  /*0450*/  FFMA R20, R11.reuse, R25, R20 ;  /* 0x000000190b147223 */ /* 0x040fe20000000014 */
[C---:B------:R-:W-:Y:S01]  /*0460*/  FFMA R23, R11.reuse, R26, R9 ;  /* 0x0000001a0b177223 */ /* 0x040fe20000000009 */
[----:B------:R-:W-:Y:S02]  /*0470*/  FFMA R24, R11, R27, R8 ;  /* 0x0000001b0b187223 */ /* 0x000fe40000000008 */
[----:B------:R-:W2:Y:S01]  /*0480*/  LDS.128 R8, [R28+0x300] ;  /* 0x000300001c087984 */ /* 0x000ea20000000c00 */
[C---:B0-----:R-:W-:Y:S01]  /*0490*/  FFMA R25, R12.reuse, R4, R21 ;  /* 0x000000040c197223 */ /* 0x041fe20000000015 */
[C---:B------:R-:W-:Y:S01]  /*04a0*/  FFMA R4, R12.reuse, R5, R20 ;  /* 0x000000050c047223 */ /* 0x040fe20000000014 */
[C---:B------:R-:W-:Y:S02]  /*04b0*/  FFMA R27, R12.reuse, R6, R23 ;  /* 0x000000060c1b7223 */ /* 0x040fe40000000017 */
[----:B------:R-:W0:Y:S01]  /*04c0*/  LDS.128 R20, [R28+0x380] ;  /* 0x000380001c147984 */ /* 0x000e220000000c00 */
[----:B------:R-:W-:Y:S01]  /*04d0*/  FFMA R12, R12, R7, R24 ;  /* 0x000000070c0c7223 */ /* 0x000fe20000000018 */
[----:B-1----:R-:W-:Y:S01]  /*04e0*/  FFMA R5, R16, R13, R25 ;  /* 0x0000000d10057223 */ /* 0x002fe20000000019 */
[C---:B------:R-:W-:Y:S01]  /*04f0*/  FFMA R25, R13.reuse, R17, R4 ;  /* 0x000000110d197223 */ /* 0x040fe20000000004 */
[C---:B------:R-:W-:Y:S01]  /*0500*/  FFMA R27, R13.reuse, R18, R27 ;  /* 0x000000120d1b7223 */ /* 0x040fe2000000001b */
[----:B------:R-:W-:Y:S01]  /*0510*/  FFMA R12, R13, R19, R12 ;  /* 0x000000130d0c7223 */ /* 0x000fe2000000000c */
[----:B--2---:R-:W-:Y:S01]  /*0520*/  FFMA R13, R8, R14, R5 ;  /* 0x0000000e080d7223 */ /* 0x004fe20000000005 */
[C---:B------:R-:W-:Y:S01]  /*0530*/  FFMA R8, R14.reuse, R9, R25 ;  /* 0x000000090e087223 */ /* 0x040fe20000000019 */
[----:B------:R-:W-:Y:S04]  /*0540*/  LDS.128 R4, [R29+0x20] ;  /* 0x000020001d047984 */ /* 0x000fe80000000c00 */
[----:B------:R-:W1:Y:S01]  /*0550*/  LDS.128 R16, [R28+0x400] ;  /* 0x000400001c107984 */ /* 0x000e620000000c00 */
[C---:B------:R-:W-:Y:S01]  /*0560*/  FFMA R27, R14.reuse, R10, R27 ;  /* 0x0000000a0e1b7223 */ /* 0x040fe2000000001b */
[----:B------:R-:W-:Y:S01]  /*0570*/  FFMA R12, R14, R11, R12 ;  /* 0x0000000b0e0c7223 */ /* 0x000fe2000000000c */
[----:B0-----:R-:W-:Y:S01]  /*0580*/  FFMA R25, R20, R15, R13 ;  /* 0x0000000f14197223 */ /* 0x001fe2000000000d */
[----:B------:R-:W-:-:S02]  /*0590*/  FFMA R20, R15, R21, R8 ;  /* 0x000000150f147223 */ /* 0x000fc40000000008 */
[----:B------:R-:W0:Y:S01]  /*05a0*/  LDS.128 R8, [R28+0x480] ;  /* 0x000480001c087984 */ /* 0x000e220000000c00 */
[C---:B------:R-:W-:Y:S01]  /*05b0*/  FFMA R27, R15.reuse, R22, R27 ;  /* 0x000000160f1b7223 */ /* 0x040fe2000000001b */
[----:B------:R-:W-:Y:S02]  /*05c0*/  FFMA R24, R15, R23, R12 ;  /* 0x000000170f187223 */ /* 0x000fe4000000000c */
[----:B------:R-:W2:Y:S01]  /*05d0*/  LDS.128 R12, [R28+0x500] ;  /* 0x000500001c0c7984 */ /* 0x000ea20000000c00 */
[C---:B-1----:R-:W-:Y:S01]  /*05e0*/  FFMA R25, R4.reuse, R16, R25 ;  /* 0x0000001004197223 */ /* 0x042fe20000000019 */
[C---:B------:R-:W-:Y:S02]  /*05f0*/  FFMA R16, R4.reuse, R17, R20 ;  /* 0x0000001104107223 */ /* 0x040fe40000000014 */
[----:B------:R-:W1:Y:S01]  /*0600*/  LDS.128 R20, [R28+0x580] ;  /* 0x000580001c147984 */ /* 0x000e620000000c00 */
[C---:B------:R-:W-:Y:S01]  /*0610*/  FFMA R27, R4.reuse, R18, R27 ;  /* 0x00000012041b7223 */ /* 0x040fe2000000001b */
[----:B------:R-:W-:Y:S01]  /*0620*/  FFMA R4, R4, R19, R24 ;  /* 0x0000001304047223 */ /* 0x000fe20000000018 */
[----:B0-----:R-:W-:Y:S01]  /*0630*/  FFMA R17, R8, R5, R25 ;  /* 0x0000000508117223 */ /* 0x001fe20000000019 */
        /* <DEDUP_REMOVED lines=9> */
[----:B-1----:R-:W-:Y:S01]  /*06d0*/  FFMA R25, R20, R7, R5 ;  /* 0x0000000714197223 */ /* 0x002fe20000000005 */
[----:B------:R-:W-:-:S02]  /*06e0*/  FFMA R20, R7, R21, R12 ;  /* 0x0000001507147223 */ /* 0x000fc4000000000c */
[----:B------:R-:W1:Y:S01]  /*06f0*/  LDS.128 R12, [R28+0x680] ;  /* 0x000680001c0c7984 */ /* 0x000e620000000c00 */
[C---:B------:R-:W-:Y:S01]  /*0700*/  FFMA R27, R7.reuse, R22, R27 ;  /* 0x00000016071b7223 */ /* 0x040fe2000000001b */
[----:B------:R-:W-:Y:S02]  /*0710*/  FFMA R24, R7, R23, R4 ;  /* 0x0000001707187223 */ /* 0x000fe40000000004 */
[----:B------:R-:W2:Y:S01]  /*0720*/  LDS.128 R4, [R28+0x700] ;  /* 0x000700001c047984 */ /* 0x000ea20000000c00 */
[C---:B0-----:R-:W-:Y:S01]  /*0730*/  FFMA R25, R8.reuse, R16, R25 ;  /* 0x0000001008197223 */ /* 0x041fe20000000019 */
[C---:B------:R-:W-:Y:S02]  /*0740*/  FFMA R16, R8.reuse, R17, R20 ;  /* 0x0000001108107223 */ /* 0x040fe40000000014 */
[----:B------:R-:W0:Y:S01]  /*0750*/  LDS.128 R20, [R28+0x780] ;  /* 0x000780001c147984 */ /* 0x000e220000000c00 */
[C---:B------:R-:W-:Y:S01]  /*0760*/  FFMA R27, R8.reuse, R18, R27 ;  /* 0x00000012081b7223 */ /* 0x040fe2000000001b */
[----:B------:R-:W-:Y:S01]  /*0770*/  FFMA R8, R8, R19, R24 ;  /* 0x0000001308087223 */ /* 0x000fe20000000018 */
[----:B-1----:R-:W-:Y:S01]  /*0780*/  FFMA R17, R12, R9, R25 ;  /* 0x000000090c117223 */ /* 0x002fe20000000019 */
[C---:B------:R-:W-:Y:S01]  /*0790*/  FFMA R13, R9.reuse, R13, R16 ;  /* 0x0000000d090d7223 */ /* 0x040fe20000000010 */
[----:B------:R-:W-:-:S02]  /*07a0*/  FFMA R25, R9, R14, R27 ;  /* 0x0000000e09197223 */ /* 0x000fc4000000001b */
[----:B--2---:R-:W-:Y:S01]  /*07b0*/  FFMA R27, R4, R10, R17 ;  /* 0x0000000a041b7223 */ /* 0x004fe20000000011 */
[C---:B------:R-:W-:Y:S01]  /*07c0*/  FFMA R4, R10.reuse, R5, R13 ;  /* 0x000000050a047223 */ /* 0x040fe2000000000d */
[----:B------:R-:W-:Y:S01]  /*07d0*/  FFMA R8, R9, R15, R8 ;  /* 0x0000000f09087223 */ /* 0x000fe20000000008 */
[----:B------:R-:W-:Y:S01]  /*07e0*/  LDS.128 R16, [R29+0x40] ;  /* 0x000040001d107984 */ /* 0x000fe20000000c00 */
[----:B------:R-:W-:-:S03]  /*07f0*/  FFMA R25, R10, R6, R25 ;  /* 0x000000060a197223 */ /* 0x000fc60000000019 */
[----:B------:R-:W1:Y:S01]  /*0800*/  LDS.128 R12, [R28+0x800] ;  /* 0x000800001c0c7984 */ /* 0x000e620000000c00 */
[----:B------:R-:W-:Y:S01]  /*0810*/  FFMA R8, R10, R7, R8 ;  /* 0x000000070a087223 */ /* 0x000fe20000000008 */
[----:B0-----:R-:W-:Y:S01]  /*0820*/  FFMA R27, R20, R11, R27 ;  /* 0x0000000b141b7223 */ /* 0x001fe2000000001b */
[C---:B------:R-:W-:Y:S02]  /*0830*/  FFMA R20, R11.reuse, R21, R4 ;  /* 0x000000150b147223 */ /* 0x040fe40000000004 */
[----:B------:R-:W0:Y:S01]  /*0840*/  LDS.128 R4, [R28+0x880] ;  /* 0x000880001c047984 */ /* 0x000e220000000c00 */
[C---:B------:R-:W-:Y:S01]  /*0850*/  FFMA R25, R11.reuse, R22, R25 ;  /* 0x000000160b197223 */ /* 0x040fe20000000019 */
[----:B------:R-:W-:Y:S02]  /*0860*/  FFMA R22, R11, R23, R8 ;  /* 0x000000170b167223 */ /* 0x000fe40000000008 */
[----:B------:R-:W2:Y:S01]  /*0870*/  LDS.128 R8, [R28+0x900] ;  /* 0x000900001c087984 */ /* 0x000ea20000000c00 */
[C---:B-1----:R-:W-:Y:S01]  /*0880*/  FFMA R27, R16.reuse, R12, R27 ;  /* 0x0000000c101b7223 */ /* 0x042fe2000000001b */
[C---:B------:R-:W-:Y:S01]  /*0890*/  FFMA R20, R16.reuse, R13, R20 ;  /* 0x0000000d10147223 */ /* 0x040fe20000000014 */
[C---:B------:R-:W-:Y:S01]  /*08a0*/  FFMA R21, R16.reuse, R14, R25 ;  /* 0x0000000e10157223 */ /* 0x040fe20000000019 */
[----:B------:R-:W-:-:S02]  /*08b0*/  FFMA R16, R16, R15, R22 ;  /* 0x0000000f10107223 */ /* 0x000fc40000000016 */
[----:B------:R-:W1:Y:S01]  /*08c0*/  LDS.128 R12, [R28+0x980] ;  /* 0x000980001c0c7984 */ /* 0x000e620000000c00 */
        /* <DEDUP_REMOVED lines=9> */
[----:B------:R-:W-:-:S02]  /*0960*/  FFMA R27, R18, R10, R27 ;  /* 0x0000000a121b7223 */ /* 0x000fc4000000001b */
[C---:B-1----:R-:W-:Y:S02]  /*0970*/  FFMA R16, R19.reuse, R13, R8 ;  /* 0x0000000d13107223 */ /* 0x042fe40000000008 */
[----:B------:R-:W1:Y:S01]  /*0980*/  LDS.128 R8, [R28+0xa80] ;  /* 0x000a80001c087984 */ /* 0x000e620000000c00 */
[----:B------:R-:W-:Y:S01]  /*0990*/  FFMA R17, R12, R19, R17 ;  /* 0x000000130c117223 */ /* 0x000fe20000000011 */
        /* <DEDUP_REMOVED lines=10> */
[C---:B------:R-:W-:Y:S01]  /*0a40*/  FFMA R25, R5.reuse, R10, R27 ;  /* 0x0000000a05197223 */ /* 0x040fe2000000001b */
[----:B------:R-:W-:Y:S01]  /*0a50*/  FFMA R4, R5, R11, R4 ;  /* 0x0000000b05047223 */ /* 0x000fe20000000004 */
[----:B--2---:R-:W-:Y:S01]  /*0a60*/  FFMA R27, R12, R6, R21 ;  /* 0x000000060c1b7223 */ /* 0x004fe20000000015 */
[C---:B------:R-:W-:Y:S01]  /*0a70*/  FFMA R12, R6.reuse, R13, R9 ;  /* 0x0000000d060c7223 */ /* 0x040fe20000000009 */
        /* <DEDUP_REMOVED lines=34> */
[----:B------:R-:W-:Y:S01]  /*0ca0*/  UIADD3 UR4, UPT, UPT, UR4, 0x20, URZ ;  /* 0x0000002004047890 */ /* 0x000fe2000fffe0ff */
[C---:B------:R-:W-:Y:S01]  /*0cb0*/  FFMA R17, R12.reuse, R18, R27 ;  /* 0x000000120c117223 */ /* 0x040fe2000000001b */
[----:B------:R-:W-:Y:S01]  /*0cc0*/  FFMA R24, R12, R19, R24 ;  /* 0x000000130c187223 */ /* 0x000fe20000000018 */
[----:B------:R-:W-:Y:S03]  /*0cd0*/  BAR.SYNC.DEFER_BLOCKING 0x0 ;  /* 0x0000000000007b1d */ /* 0x000fe60000010000 */
[----:B------:R-:W-:Y:S01]  /*0ce0*/  ISETP.LE.AND P0, PT, R0, UR4, PT ;  /* 0x0000000400007c0c */ /* 0x000fe2000bf03270 */
[C---:B-1----:R-:W-:Y:S01]  /*0cf0*/  FFMA R5, R13.reuse, R5, R16 ;  /* 0x000000050d057223 */ /* 0x042fe20000000010 */
[----:B------:R-:W-:Y:S01]  /*0d00*/  FFMA R25, R4, R13, R25 ;  /* 0x0000000d04197223 */ /* 0x000fe20000000019 */
[C---:B------:R-:W-:Y:S01]  /*0d10*/  FFMA R17, R13.reuse, R6, R17 ;  /* 0x000000060d117223 */ /* 0x040fe20000000011 */
[----:B------:R-:W-:Y:S01]  /*0d20*/  FFMA R24, R13, R7, R24 ;  /* 0x000000070d187223 */ /* 0x000fe20000000018 */
[----:B------:R-:W-:Y:S01]  /*0d30*/  IADD3 R3, P1, PT, R3, 0x80, RZ ;  /* 0x0000008003037810 */ /* 0x000fe20007f3e0ff */
[----:B--2---:R-:W-:Y:S01]  /*0d40*/  FFMA R6, R14, R9, R5 ;  /* 0x000000090e067223 */ /* 0x004fe20000000005 */
[----:B------:R-:W-:Y:S01]  /*0d50*/  FFMA R25, R8, R14, R25 ;  /* 0x0000000e08197223 */ /* 0x000fe20000000019 */
[C---:B------:R-:W-:Y:S01]  /*0d60*/  FFMA R17, R14.reuse, R10, R17 ;  /* 0x0000000a0e117223 */ /* 0x040fe20000000011 */
[----:B------:R-:W-:Y:S01]  /*0d70*/  FFMA R24, R14, R11, R24 ;  /* 0x0000000b0e187223 */ /* 0x000fe20000000018 */
[----:B------:R-:W-:Y:S01]  /*0d80*/  IMAD.WIDE R36, R30, 0x4, R36 ;  /* 0x000000041e247825 */ /* 0x000fe200078e0224 */
[----:B------:R-:W-:-:S03]  /*0d90*/  IADD3.X R2, PT, PT, RZ, R2, RZ, P1, !PT ;  /* 0x00000002ff027210 */ /* 0x000fc60000ffe4ff */
[C---:B0-----:R-:W-:Y:S01]  /*0da0*/  FFMA R5, R15.reuse, R21, R6 ;  /* 0x000000150f057223 */ /* 0x041fe20000000006 */
[----:B------:R-:W-:Y:S01]  /*0db0*/  FFMA R4, R20, R15, R25 ;  /* 0x0000000f14047223 */ /* 0x000fe20000000019 */
[C---:B------:R-:W-:Y:S01]  /*0dc0*/  FFMA R6, R15.reuse, R22, R17 ;  /* 0x000000160f067223 */ /* 0x040fe20000000011 */
[----:B------:R-:W-:Y:S01]  /*0dd0*/  FFMA R7, R15, R23, R24 ;  /* 0x000000170f077223 */ /* 0x000fe20000000018 */
[----:B------:R-:W-:Y:S06]  /*0de0*/  @!P0 BRA `(.L_x_1) ;  /* 0xfffffff400288947 */ /* 0x000fec000383ffff */
.L_x_0:
[----:B------:R-:W0:Y:S01]  /*0df0*/  LDC R0, c[0x0][0x380] ;  /* 0x0000e000ff007b82 */ /* 0x000e220000000800 */
[----:B------:R-:W1:Y:S01]  /*0e00*/  LDCU.64 UR6, c[0x0][0x3a0] ;  /* 0x00007400ff0677ac */ /* 0x000e620008000a00 */
[----:B0-----:R-:W-:Y:S02]  /*0e10*/  IMAD R34, R34, R0, R35 ;  /* 0x0000000022227224 */ /* 0x001fe400078e0223 */
[----:B------:R-:W-:-:S03]  /*0e20*/  IMAD R33, R0, UR5, R33 ;  /* 0x0000000500217c24 */ /* 0x000fc6000f8e0221 */
[----:B------:R-:W-:Y:S02]  /*0e30*/  SHF.R.S32.HI R0, RZ, 0x1f, R34 ;  /* 0x0000001fff007819 */ /* 0x000fe40000011422 */
[----:B------:R-:W-:-:S04]  /*0e40*/  IADD3 R3, P0, PT, R34, R33, RZ ;  /* 0x0000002122037210 */ /* 0x000fc80007f1e0ff */
[----:B------:R-:W-:Y:S02]  /*0e50*/  LEA.HI.X.SX32 R0, R33, R0, 0x1, P0 ;  /* 0x0000000021007211 */ /* 0x000fe400000f0eff */
[----:B-1----:R-:W-:-:S04]  /*0e60*/  LEA R2, P0, R3, UR6, 0x2 ;  /* 0x0000000603027c11 */ /* 0x002fc8000f8010ff */
[----:B------:R-:W-:-:S05]  /*0e70*/  LEA.HI.X R3, R3, UR7, R0, 0x2, P0 ;  /* 0x0000000703037c11 */ /* 0x000fca00080f1400 */
[----:B------:R-:W-:Y:S01]  /*0e80*/  STG.E.128 desc[UR8][R2.64], R4 ;  /* 0x0000000402007986 */ /* 0x000fe2000c101d08 */
[----:B------:R-:W-:Y:S05]  /*0e90*/  EXIT ;  /* 0x000000000000794d */ /* 0x000fea0003800000 */
.L_x_2:
[----:B------:R-:W-:-:S00]  /*0ea0*/  BRA `(.L_x_2) ;  /* 0xfffffffc00fc7947 */ /* 0x000fc0000383ffff */
[----:B------:R-:W-:-:S00]  /*0eb0*/  NOP ;  /* 0x0000000000007918 */ /* 0x000fc00000000000 */
        /* <DEDUP_REMOVED lines=12> */
.L_x_3:


//--------------------- .nv.shared._Z31gemm7_4x1_vectorized_load_storeiiiPfS_S_ --------------------------
	.section	.nv.shared._Z31gemm7_4x1_vectorized_load_storeiiiPfS_S_,"aw",@nobits
	.sectionflags	@""
	.align	4
.nv.shared._Z31gemm7_4x1_vectorized_load_storeiiiPfS_S_:
	.zero		9216


//--------------------- .nv.shared.reserved.0     --------------------------
	.section	.nv.shared.reserved.0,"aw",@nobits
	.weak		__nv_reservedSMEM_offset_0_alias
	.size		__nv_reservedSMEM_offset_0_alias, 0, 64
	.other		__nv_reservedSMEM_offset_0_alias,@"STO_CUDA_RESERVED_SHARED STV_DEFAULT"
__nv_reservedSMEM_offset_0_alias:
	.zero		0
	.zero		64


//--------------------- .nv.constant0._Z31gemm7_4x1_vectorized_load_storeiiiPfS_S_ --------------------------
	.section	.nv.constant0._Z31gemm7_4x1_vectorized_load_storeiiiPfS_S_,"a",@progbits
	.sectionflags	@""
	.align	4
.nv.constant0._Z31gemm7_4x1_vectorized_load_storeiiiPfS_S_:
	.zero		936


//--------------------- SYMBOLS --------------------------

	.type		.nv.reservedSmem.offset0,@object
	.size		.nv.reservedSmem.offset0,0x4
	.type		.nv.reservedSmem.cap,@object
	.size		.nv.reservedSmem.cap,0x4
